//
// Generated by NVIDIA NVVM Compiler
//
// Compiler Build ID: CL-36424714
// Cuda compilation tools, release 13.0, V13.0.88
// Based on NVVM 20.0.0
//

.version 9.0
.target sm_100
.address_size 64

	// .globl	_Z13matmul_kernelPfS_S_iiii

.visible .entry _Z13matmul_kernelPfS_S_iiii(
	.param .u64 .ptr .align 1 _Z13matmul_kernelPfS_S_iiii_param_0,
	.param .u64 .ptr .align 1 _Z13matmul_kernelPfS_S_iiii_param_1,
	.param .u64 .ptr .align 1 _Z13matmul_kernelPfS_S_iiii_param_2,
	.param .u32 _Z13matmul_kernelPfS_S_iiii_param_3,
	.param .u32 _Z13matmul_kernelPfS_S_iiii_param_4,
	.param .u32 _Z13matmul_kernelPfS_S_iiii_param_5,
	.param .u32 _Z13matmul_kernelPfS_S_iiii_param_6
)
{
	.reg .pred 	%p<13>;
	.reg .b32 	%r<41>;
	.reg .b32 	%f<68>;
	.reg .b64 	%rd<53>;

	ld.param.u64 	%rd7, [_Z13matmul_kernelPfS_S_iiii_param_0];
	ld.param.u64 	%rd8, [_Z13matmul_kernelPfS_S_iiii_param_1];
	ld.param.u64 	%rd6, [_Z13matmul_kernelPfS_S_iiii_param_2];
	ld.param.u32 	%r20, [_Z13matmul_kernelPfS_S_iiii_param_3];
	ld.param.u32 	%r18, [_Z13matmul_kernelPfS_S_iiii_param_4];
	ld.param.u32 	%r19, [_Z13matmul_kernelPfS_S_iiii_param_6];
	cvta.to.global.u64 	%rd1, %rd8;
	cvta.to.global.u64 	%rd2, %rd7;
	mov.u32 	%r21, %ctaid.y;
	mov.u32 	%r22, %ntid.y;
	mov.u32 	%r23, %tid.y;
	mad.lo.s32 	%r1, %r21, %r22, %r23;
	mov.u32 	%r24, %ctaid.x;
	mov.u32 	%r25, %ntid.x;
	mov.u32 	%r26, %tid.x;
	mad.lo.s32 	%r2, %r24, %r25, %r26;
	setp.ge.s32 	%p1, %r1, %r20;
	setp.ge.s32 	%p2, %r2, %r19;
	or.pred  	%p3, %p1, %p2;
	@%p3 bra 	$L__BB0_14;
	setp.lt.s32 	%p4, %r18, 1;
	mov.f32 	%f67, 0f00000000;
	@%p4 bra 	$L__BB0_13;
	mul.lo.s32 	%r3, %r18, %r1;
	and.b32  	%r4, %r18, 7;
	setp.lt.u32 	%p5, %r18, 8;
	mov.f32 	%f67, 0f00000000;
	mov.b32 	%r39, 0;
	@%p5 bra 	$L__BB0_5;
	and.b32  	%r39, %r18, 2147483640;
	neg.s32 	%r37, %r39;
	shl.b32 	%r7, %r19, 3;
	mul.wide.u32 	%rd9, %r3, 4;
	add.s64 	%rd10, %rd9, %rd2;
	add.s64 	%rd52, %rd10, 16;
	mov.f32 	%f67, 0f00000000;
	mul.wide.s32 	%rd13, %r19, 4;
	mov.u32 	%r36, %r2;
$L__BB0_4:
	.pragma "nounroll";
	ld.global.f32 	%f17, [%rd52+-16];
	mul.wide.s32 	%rd11, %r36, 4;
	add.s64 	%rd12, %rd1, %rd11;
	ld.global.f32 	%f18, [%rd12];
	fma.rn.f32 	%f19, %f17, %f18, %f67;
	ld.global.f32 	%f20, [%rd52+-12];
	add.s64 	%rd14, %rd12, %rd13;
	ld.global.f32 	%f21, [%rd14];
	fma.rn.f32 	%f22, %f20, %f21, %f19;
	ld.global.f32 	%f23, [%rd52+-8];
	add.s64 	%rd15, %rd14, %rd13;
	ld.global.f32 	%f24, [%rd15];
	fma.rn.f32 	%f25, %f23, %f24, %f22;
	ld.global.f32 	%f26, [%rd52+-4];
	add.s64 	%rd16, %rd15, %rd13;
	ld.global.f32 	%f27, [%rd16];
	fma.rn.f32 	%f28, %f26, %f27, %f25;
	ld.global.f32 	%f29, [%rd52];
	add.s64 	%rd17, %rd16, %rd13;
	ld.global.f32 	%f30, [%rd17];
	fma.rn.f32 	%f31, %f29, %f30, %f28;
	ld.global.f32 	%f32, [%rd52+4];
	add.s64 	%rd18, %rd17, %rd13;
	ld.global.f32 	%f33, [%rd18];
	fma.rn.f32 	%f34, %f32, %f33, %f31;
	ld.global.f32 	%f35, [%rd52+8];
	add.s64 	%rd19, %rd18, %rd13;
	ld.global.f32 	%f36, [%rd19];
	fma.rn.f32 	%f37, %f35, %f36, %f34;
	ld.global.f32 	%f38, [%rd52+12];
	add.s64 	%rd20, %rd19, %rd13;
	ld.global.f32 	%f39, [%rd20];
	fma.rn.f32 	%f67, %f38, %f39, %f37;
	add.s32 	%r37, %r37, 8;
	add.s32 	%r36, %r36, %r7;
	add.s64 	%rd52, %rd52, 32;
	setp.ne.s32 	%p6, %r37, 0;
	@%p6 bra 	$L__BB0_4;
$L__BB0_5:
	setp.eq.s32 	%p7, %r4, 0;
	@%p7 bra 	$L__BB0_13;
	and.b32  	%r13, %r18, 3;
	setp.lt.u32 	%p8, %r4, 4;
	@%p8 bra 	$L__BB0_8;
	add.s32 	%r28, %r39, %r3;
	mul.wide.u32 	%rd21, %r28, 4;
	add.s64 	%rd22, %rd2, %rd21;
	ld.global.f32 	%f41, [%rd22];
	mad.lo.s32 	%r29, %r39, %r19, %r2;
	mul.wide.s32 	%rd23, %r29, 4;
	add.s64 	%rd24, %rd1, %rd23;
	ld.global.f32 	%f42, [%rd24];
	fma.rn.f32 	%f43, %f41, %f42, %f67;
	cvt.u64.u32 	%rd25, %r3;
	cvt.u64.u32 	%rd26, %r39;
	add.s64 	%rd27, %rd26, %rd25;
	shl.b64 	%rd28, %rd27, 2;
	add.s64 	%rd29, %rd2, %rd28;
	ld.global.f32 	%f44, [%rd29+4];
	mul.wide.s32 	%rd30, %r19, 4;
	add.s64 	%rd31, %rd24, %rd30;
	ld.global.f32 	%f45, [%rd31];
	fma.rn.f32 	%f46, %f44, %f45, %f43;
	ld.global.f32 	%f47, [%rd29+8];
	add.s64 	%rd32, %rd31, %rd30;
	ld.global.f32 	%f48, [%rd32];
	fma.rn.f32 	%f49, %f47, %f48, %f46;
	ld.global.f32 	%f50, [%rd29+12];
	add.s64 	%rd33, %rd32, %rd30;
	ld.global.f32 	%f51, [%rd33];
	fma.rn.f32 	%f67, %f50, %f51, %f49;
	add.s32 	%r39, %r39, 4;
$L__BB0_8:
	setp.eq.s32 	%p9, %r13, 0;
	@%p9 bra 	$L__BB0_13;
	setp.eq.s32 	%p10, %r13, 1;
	@%p10 bra 	$L__BB0_11;
	add.s32 	%r30, %r39, %r3;
	mul.wide.u32 	%rd34, %r30, 4;
	add.s64 	%rd35, %rd2, %rd34;
	ld.global.f32 	%f53, [%rd35];
	mad.lo.s32 	%r31, %r39, %r19, %r2;
	mul.wide.s32 	%rd36, %r31, 4;
	add.s64 	%rd37, %rd1, %rd36;
	ld.global.f32 	%f54, [%rd37];
	fma.rn.f32 	%f55, %f53, %f54, %f67;
	cvt.u64.u32 	%rd38, %r3;
	cvt.u64.u32 	%rd39, %r39;
	add.s64 	%rd40, %rd39, %rd38;
	shl.b64 	%rd41, %rd40, 2;
	add.s64 	%rd42, %rd2, %rd41;
	ld.global.f32 	%f56, [%rd42+4];
	mul.wide.s32 	%rd43, %r19, 4;
	add.s64 	%rd44, %rd37, %rd43;
	ld.global.f32 	%f57, [%rd44];
	fma.rn.f32 	%f67, %f56, %f57, %f55;
	add.s32 	%r39, %r39, 2;
$L__BB0_11:
	and.b32  	%r32, %r18, 1;
	setp.eq.b32 	%p11, %r32, 1;
	not.pred 	%p12, %p11;
	@%p12 bra 	$L__BB0_13;
	add.s32 	%r33, %r39, %r3;
	mul.wide.u32 	%rd45, %r33, 4;
	add.s64 	%rd46, %rd2, %rd45;
	ld.global.f32 	%f58, [%rd46];
	mad.lo.s32 	%r34, %r39, %r19, %r2;
	mul.wide.s32 	%rd47, %r34, 4;
	add.s64 	%rd48, %rd1, %rd47;
	ld.global.f32 	%f59, [%rd48];
	fma.rn.f32 	%f67, %f58, %f59, %f67;
$L__BB0_13:
	mad.lo.s32 	%r35, %r19, %r1, %r2;
	cvta.to.global.u64 	%rd49, %rd6;
	mul.wide.s32 	%rd50, %r35, 4;
	add.s64 	%rd51, %rd49, %rd50;
	st.global.f32 	[%rd51], %f67;
$L__BB0_14:
	ret;

}


// ===== COMPILED SASS (sm_100) =====

	.target	sm_100

	.elftype	@"ET_EXEC"


//--------------------- .note.nv.tkinfo           --------------------------
	.section	.note.nv.tkinfo,"",@"SHT_NOTE"
	.sectionflags	@"SHF_NOTE_NV_TKINFO"
	.tkinfo
        /*0018*/ 	.word	0x00000002
        /*0030*/ 	.string	""
        /*0030*/ 	.string	"ptxas"
        /*0030*/ 	.string	"Cuda compilation tools, release 13.0, V13.0.88"
        /*0030*/ 	.string	"Build cuda_13.0.r13.0/compiler.36424714_0"
        /*0030*/ 	.string	"-arch sm_100 -m 64 "



//--------------------- .note.nv.cuinfo           --------------------------
	.section	.note.nv.cuinfo,"",@"SHT_NOTE"
	.sectionflags	@"SHF_NOTE_NV_CUINFO"
        /*0018*/ 	.short	0x0002
        /*001a*/ 	.short	0x0064
        /*001c*/ 	.short	0x0082
	.zero		2


//--------------------- .nv.info                  --------------------------
	.section	.nv.info,"",@"SHT_CUDA_INFO"
	.align	4


	//----- nvinfo : EIATTR_REGCOUNT
	.align		4
        /*0000*/ 	.byte	0x04, 0x2f
        /*0002*/ 	.short	(.L_1 - .L_0)
	.align		4
.L_0:
        /*0004*/ 	.word	index@(_Z13matmul_kernelPfS_S_iiii)
        /*0008*/ 	.word	0x00000020


	//----- nvinfo : EIATTR_FRAME_SIZE
	.align		4
.L_1:
        /*000c*/ 	.byte	0x04, 0x11
        /*000e*/ 	.short	(.L_3 - .L_2)
	.align		4
.L_2:
        /*0010*/ 	.word	index@(_Z13matmul_kernelPfS_S_iiii)
        /*0014*/ 	.word	0x00000000


	//----- nvinfo : EIATTR_MIN_STACK_SIZE
	.align		4
.L_3:
        /*0018*/ 	.byte	0x04, 0x12
        /*001a*/ 	.short	(.L_5 - .L_4)
	.align		4
.L_4:
        /*001c*/ 	.word	index@(_Z13matmul_kernelPfS_S_iiii)
        /*0020*/ 	.word	0x00000000
.L_5:


//--------------------- .nv.compat                --------------------------
	.section	.nv.compat,"",@"SHT_CUDA_COMPAT_INFO"
	.align	4
        /*0000*/ 	.byte	0x02, 0x09, 0x00, 0x00, 0x02, 0x02, 0x01, 0x00, 0x02, 0x05, 0x05, 0x00, 0x03, 0x07, 0x01, 0x01
        /*0010*/ 	.byte	0x02, 0x03, 0x00, 0x00, 0x02, 0x06, 0x01, 0x00, 0x04, 0x0b, 0x08, 0x00, 0x09, 0x00, 0x00, 0x00
        /*0020*/ 	.byte	0x00, 0x00, 0x00, 0x00


//--------------------- .nv.info._Z13matmul_kernelPfS_S_iiii --------------------------
	.section	.nv.info._Z13matmul_kernelPfS_S_iiii,"",@"SHT_CUDA_INFO"
	.sectionflags	@""
	.align	4


	//----- nvinfo : EIATTR_CUDA_API_VERSION
	.align		4
        /*0000*/ 	.byte	0x04, 0x37
        /*0002*/ 	.short	(.L_7 - .L_6)
.L_6:
        /*0004*/ 	.word	0x00000082


	//----- nvinfo : EIATTR_KPARAM_INFO
	.align		4
.L_7:
        /*0008*/ 	.byte	0x04, 0x17
        /*000a*/ 	.short	(.L_9 - .L_8)
.L_8:
        /*000c*/ 	.word	0x00000000
        /*0010*/ 	.short	0x0006
        /*0012*/ 	.short	0x0024
        /*0014*/ 	.byte	0x00, 0xf0, 0x11, 0x00


	//----- nvinfo : EIATTR_KPARAM_INFO
	.align		4
.L_9:
        /*0018*/ 	.byte	0x04, 0x17
        /*001a*/ 	.short	(.L_11 - .L_10)
.L_10:
        /*001c*/ 	.word	0x00000000
        /*0020*/ 	.short	0x0005
        /*0022*/ 	.short	0x0020
        /*0024*/ 	.byte	0x00, 0xf0, 0x11, 0x00


	//----- nvinfo : EIATTR_KPARAM_INFO
	.align		4
.L_11:
        /*0028*/ 	.byte	0x04, 0x17
        /*002a*/ 	.short	(.L_13 - .L_12)
.L_12:
        /*002c*/ 	.word	0x00000000
        /*0030*/ 	.short	0x0004
        /*0032*/ 	.short	0x001c
        /*0034*/ 	.byte	0x00, 0xf0, 0x11, 0x00


	//----- nvinfo : EIATTR_KPARAM_INFO
	.align		4
.L_13:
        /*0038*/ 	.byte	0x04, 0x17
        /*003a*/ 	.short	(.L_15 - .L_14)
.L_14:
        /*003c*/ 	.word	0x00000000
        /*0040*/ 	.short	0x0003
        /*0042*/ 	.short	0x0018
        /*0044*/ 	.byte	0x00, 0xf0, 0x11, 0x00


	//----- nvinfo : EIATTR_KPARAM_INFO
	.align		4
.L_15:
        /*0048*/ 	.byte	0x04, 0x17
        /*004a*/ 	.short	(.L_17 - .L_16)
.L_16:
        /*004c*/ 	.word	0x00000000
        /*0050*/ 	.short	0x0002
        /*0052*/ 	.short	0x0010
        /*0054*/ 	.byte	0x00, 0xf5, 0x21, 0x00


	//----- nvinfo : EIATTR_KPARAM_INFO
	.align		4
.L_17:
        /*0058*/ 	.byte	0x04, 0x17
        /*005a*/ 	.short	(.L_19 - .L_18)
.L_18:
        /*005c*/ 	.word	0x00000000
        /*0060*/ 	.short	0x0001
        /*0062*/ 	.short	0x0008
        /*0064*/ 	.byte	0x00, 0xf5, 0x21, 0x00


	//----- nvinfo : EIATTR_KPARAM_INFO
	.align		4
.L_19:
        /*0068*/ 	.byte	0x04, 0x17
        /*006a*/ 	.short	(.L_21 - .L_20)
.L_20:
        /*006c*/ 	.word	0x00000000
        /*0070*/ 	.short	0x0000
        /*0072*/ 	.short	0x0000
        /*0074*/ 	.byte	0x00, 0xf5, 0x21, 0x00


	//----- nvinfo : EIATTR_SPARSE_MMA_MASK
	.align		4
.L_21:
        /*0078*/ 	.byte	0x03, 0x50
        /*007a*/ 	.short	0x0000


	//----- nvinfo : EIATTR_MAXREG_COUNT
	.align		4
        /*007c*/ 	.byte	0x03, 0x1b
        /*007e*/ 	.short	0x00ff


	//----- nvinfo : EIATTR_MERCURY_ISA_VERSION
	.align		4
        /*0080*/ 	.byte	0x03, 0x5f
        /*0082*/ 	.short	0x0101


	//----- nvinfo : EIATTR_VRC_CTA_INIT_COUNT
	.align		4
        /*0084*/ 	.byte	0x02, 0x4a
	.zero		1
	.zero		1


	//----- nvinfo : EIATTR_EXIT_INSTR_OFFSETS
	.align		4
        /*0088*/ 	.byte	0x04, 0x1c
        /*008a*/ 	.short	(.L_23 - .L_22)


	//   ....[0]....
.L_22:
        /*008c*/ 	.word	0x000000d0


	//   ....[1]....
        /*0090*/ 	.word	0x000008f0


	//----- nvinfo : EIATTR_CBANK_PARAM_SIZE
	.align		4
.L_23:
        /*0094*/ 	.byte	0x03, 0x19
        /*0096*/ 	.short	0x0028


	//----- nvinfo : EIATTR_PARAM_CBANK
	.align		4
        /*0098*/ 	.byte	0x04, 0x0a
        /*009a*/ 	.short	(.L_25 - .L_24)
	.align		4
.L_24:
        /*009c*/ 	.word	index@(.nv.constant0._Z13matmul_kernelPfS_S_iiii)
        /*00a0*/ 	.short	0x0380
        /*00a2*/ 	.short	0x0028


	//----- nvinfo : EIATTR_SW_WAR
	.align		4
.L_25:
        /*00a4*/ 	.byte	0x04, 0x36
        /*00a6*/ 	.short	(.L_27 - .L_26)
.L_26:
        /*00a8*/ 	.word	0x00000008
.L_27:


//--------------------- .nv.callgraph             --------------------------
	.section	.nv.callgraph,"",@"SHT_CUDA_CALLGRAPH"
	.align	4
	.sectionentsize	8
	.align		4
        /*0000*/ 	.word	0x00000000
	.align		4
        /*0004*/ 	.word	0xffffffff
	.align		4
        /*0008*/ 	.word	0x00000000
	.align		4
        /*000c*/ 	.word	0xfffffffe
	.align		4
        /*0010*/ 	.word	0x00000000
	.align		4
        /*0014*/ 	.word	0xfffffffd
	.align		4
        /*0018*/ 	.word	0x00000000
	.align		4
        /*001c*/ 	.word	0xfffffffc


//--------------------- .text._Z13matmul_kernelPfS_S_iiii --------------------------
	.section	.text._Z13matmul_kernelPfS_S_iiii,"ax",@progbits
	.align	128
        .global         _Z13matmul_kernelPfS_S_iiii
        .type           _Z13matmul_kernelPfS_S_iiii,@function
        .size           _Z13matmul_kernelPfS_S_iiii,(.L_x_5 - _Z13matmul_kernelPfS_S_iiii)
        .other          _Z13matmul_kernelPfS_S_iiii,@"STO_CUDA_ENTRY STV_DEFAULT"
_Z13matmul_kernelPfS_S_iiii:
.text._Z13matmul_kernelPfS_S_iiii:
[----:B------:R-:W-:Y:S01]  /*0000*/  LDC R1, c[0x0][0x37c] ;  /* 0x0000df00ff017b82 */ /* 0x000fe20000000800 */
[----:B------:R-:W0:Y:S07]  /*0010*/  S2R R5, SR_TID.X ;  /* 0x0000000000057919 */ /* 0x000e2e0000002100 */
[----:B------:R-:W1:Y:S01]  /*0020*/  LDC R16, c[0x0][0x364] ;  /* 0x0000d900ff107b82 */ /* 0x000e620000000800 */
[----:B------:R-:W2:Y:S01]  /*0030*/  LDCU UR6, c[0x0][0x398] ;  /* 0x00007300ff0677ac */ /* 0x000ea20008000800 */
[----:B------:R-:W1:Y:S06]  /*0040*/  S2R R3, SR_TID.Y ;  /* 0x0000000000037919 */ /* 0x000e6c0000002200 */
[----:B------:R-:W0:Y:S08]  /*0050*/  S2UR UR5, SR_CTAID.X ;  /* 0x00000000000579c3 */ /* 0x000e300000002500 */
[----:B------:R-:W0:Y:S08]  /*0060*/  LDC R0, c[0x0][0x360] ;  /* 0x0000d800ff007b82 */ /* 0x000e300000000800 */
[----:B------:R-:W1:Y:S08]  /*0070*/  S2UR UR4, SR_CTAID.Y ;  /* 0x00000000000479c3 */ /* 0x000e700000002600 */
[----:B------:R-:W3:Y:S01]  /*0080*/  LDC R17, c[0x0][0x3a4] ;  /* 0x0000e900ff117b82 */ /* 0x000ee20000000800 */
[----:B0-----:R-:W-:-:S02]  /*0090*/  IMAD R0, R0, UR5, R5 ;  /* 0x0000000500007c24 */ /* 0x001fc4000f8e0205 */
[----:B-1----:R-:W-:-:S03]  /*00a0*/  IMAD R16, R16, UR4, R3 ;  /* 0x0000000410107c24 */ /* 0x002fc6000f8e0203 */
[----:B---3--:R-:W-:-:S04]  /*00b0*/  ISETP.GE.AND P0, PT, R0, R17, PT ;  /* 0x000000110000720c */ /* 0x008fc80003f06270 */
[----:B--2---:R-:W-:-:S13]  /*00c0*/  ISETP.GE.OR P0, PT, R16, UR6, P0 ;  /* 0x0000000610007c0c */ /* 0x004fda0008706670 */
[----:B------:R-:W-:Y:S05]  /*00d0*/  @P0 EXIT ;  /* 0x000000000000094d */ /* 0x000fea0003800000 */
[----:B------:R-:W0:Y:S01]  /*00e0*/  LDC R19, c[0x0][0x39c] ;  /* 0x0000e700ff137b82 */ /* 0x000e220000000800 */
[----:B------:R-:W1:Y:S01]  /*00f0*/  LDCU.64 UR4, c[0x0][0x358] ;  /* 0x00006b00ff0477ac */ /* 0x000e620008000a00 */
[----:B------:R-:W-:Y:S01]  /*0100*/  HFMA2 R24, -RZ, RZ, 0, 0 ;  /* 0x00000000ff187431 */ /* 0x000fe200000001ff */
[----:B0-----:R-:W-:-:S13]  /*0110*/  ISETP.GE.AND P0, PT, R19, 0x1, PT ;  /* 0x000000011300780c */ /* 0x001fda0003f06270 */
[----:B-1----:R-:W-:Y:S05]  /*0120*/  @!P0 BRA `(.L_x_0) ;  /* 0x0000000400e08947 */ /* 0x002fea0003800000 */
[C---:B------:R-:W-:Y:S01]  /*0130*/  ISETP.GE.U32.AND P1, PT, R19.reuse, 0x8, PT ;  /* 0x000000081300780c */ /* 0x040fe20003f26070 */
[----:B------:R-:W-:Y:S01]  /*0140*/  IMAD R20, R16, R19, RZ ;  /* 0x0000001310147224 */ /* 0x000fe200078e02ff */
[----:B------:R-:W-:Y:S02]  /*0150*/  LOP3.LUT R27, R19, 0x7, RZ, 0xc0, !PT ;  /* 0x00000007131b7812 */ /* 0x000fe400078ec0ff */
[----:B------:R-:W-:Y:S02]  /*0160*/  MOV R24, RZ ;  /* 0x000000ff00187202 */ /* 0x000fe40000000f00 */
[----:B------:R-:W-:Y:S02]  /*0170*/  ISETP.NE.AND P0, PT, R27, RZ, PT ;  /* 0x000000ff1b00720c */ /* 0x000fe40003f05270 */
[----:B------:R-:W-:-:S05]  /*0180*/  MOV R21, RZ ;  /* 0x000000ff00157202 */ /* 0x000fca0000000f00 */
[----:B------:R-:W-:Y:S06]  /*0190*/  @!P1 BRA `(.L_x_1) ;  /* 0x0000000000c49947 */ /* 0x000fec0003800000 */
[----:B------:R-:W0:Y:S01]  /*01a0*/  LDC.64 R2, c[0x0][0x380] ;  /* 0x0000e000ff027b82 */ /* 0x000e220000000a00 */
[----:B------:R-:W-:Y:S02]  /*01b0*/  LOP3.LUT R21, R19, 0x7ffffff8, RZ, 0xc0, !PT ;  /* 0x7ffffff813157812 */ /* 0x000fe400078ec0ff */
[----:B------:R-:W-:Y:S02]  /*01c0*/  MOV R24, RZ ;  /* 0x000000ff00187202 */ /* 0x000fe40000000f00 */
[----:B------:R-:W-:Y:S02]  /*01d0*/  MOV R18, R0 ;  /* 0x0000000000127202 */ /* 0x000fe40000000f00 */
[----:B------:R-:W-:Y:S01]  /*01e0*/  IADD3 R22, PT, PT, -R21, RZ, RZ ;  /* 0x000000ff15167210 */ /* 0x000fe20007ffe1ff */
[----:B0-----:R-:W-:-:S03]  /*01f0*/  IMAD.WIDE.U32 R2, R20, 0x4, R2 ;  /* 0x0000000414027825 */ /* 0x001fc600078e0002 */
[----:B------:R-:W-:-:S04]  /*0200*/  IADD3 R4, P1, PT, R2, 0x10, RZ ;  /* 0x0000001002047810 */ /* 0x000fc80007f3e0ff */
[----:B------:R-:W-:-:S09]  /*0210*/  IADD3.X R5, PT, PT, RZ, R3, RZ, P1, !PT ;  /* 0x00000003ff057210 */ /* 0x000fd20000ffe4ff */
.L_x_2:
[----:B------:R-:W0:Y:S01]  /*0220*/  LDC.64 R14, c[0x0][0x388] ;  /* 0x0000e200ff0e7b82 */ /* 0x000e220000000a00 */
[----:B------:R-:W-:Y:S02]  /*0230*/  MOV R2, R4 ;  /* 0x0000000400027202 */ /* 0x000fe40000000f00 */
[----:B------:R-:W-:-:S05]  /*0240*/  MOV R3, R5 ;  /* 0x0000000500037202 */ /* 0x000fca0000000f00 */
[----:B------:R-:W2:Y:S04]  /*0250*/  LDG.E R25, desc[UR4][R2.64+-0x10] ;  /* 0xfffff00402197981 */ /* 0x000ea8000c1e1900 */
[----:B------:R-:W3:Y:S04]  /*0260*/  LDG.E R23, desc[UR4][R2.64+-0xc] ;  /* 0xfffff40402177981 */ /* 0x000ee8000c1e1900 */
[----:B------:R-:W4:Y:S04]  /*0270*/  LDG.E R29, desc[UR4][R2.64+-0x8] ;  /* 0xfffff804021d7981 */ /* 0x000f28000c1e1900 */
[----:B------:R-:W5:Y:S01]  /*0280*/  LDG.E R28, desc[UR4][R2.64+-0x4] ;  /* 0xfffffc04021c7981 */ /* 0x000f62000c1e1900 */
[----:B0-----:R-:W-:-:S05]  /*0290*/  IMAD.WIDE R14, R18, 0x4, R14 ;  /* 0x00000004120e7825 */ /* 0x001fca00078e020e */
[----:B------:R0:W2:Y:S01]  /*02a0*/  LDG.E R26, desc[UR4][R14.64] ;  /* 0x000000040e1a7981 */ /* 0x0000a2000c1e1900 */
[----:B------:R-:W-:-:S04]  /*02b0*/  IMAD.WIDE R12, R17, 0x4, R14 ;  /* 0x00000004110c7825 */ /* 0x000fc800078e020e */
[C---:B------:R-:W-:Y:S02]  /*02c0*/  IMAD.WIDE R4, R17.reuse, 0x4, R12 ;  /* 0x0000000411047825 */ /* 0x040fe400078e020c */
[----:B------:R-:W3:Y:S02]  /*02d0*/  LDG.E R12, desc[UR4][R12.64] ;  /* 0x000000040c0c7981 */ /* 0x000ee4000c1e1900 */
[C---:B------:R-:W-:Y:S02]  /*02e0*/  IMAD.WIDE R8, R17.reuse, 0x4, R4 ;  /* 0x0000000411087825 */ /* 0x040fe400078e0204 */
[----:B------:R-:W4:Y:S02]  /*02f0*/  LDG.E R4, desc[UR4][R4.64] ;  /* 0x0000000404047981 */ /* 0x000f24000c1e1900 */
[C---:B------:R-:W-:Y:S02]  /*0300*/  IMAD.WIDE R6, R17.reuse, 0x4, R8 ;  /* 0x0000000411067825 */ /* 0x040fe400078e0208 */
[----:B------:R-:W5:Y:S02]  /*0310*/  LDG.E R8, desc[UR4][R8.64] ;  /* 0x0000000408087981 */ /* 0x000f64000c1e1900 */
[----:B------:R-:W-:-:S02]  /*0320*/  IMAD.WIDE R10, R17, 0x4, R6 ;  /* 0x00000004110a7825 */ /* 0x000fc400078e0206 */
[----:B------:R-:W5:Y:S04]  /*0330*/  LDG.E R5, desc[UR4][R2.64] ;  /* 0x0000000402057981 */ /* 0x000f68000c1e1900 */
[----:B------:R-:W5:Y:S01]  /*0340*/  LDG.E R6, desc[UR4][R6.64] ;  /* 0x0000000406067981 */ /* 0x000f62000c1e1900 */
[----:B0-----:R-:W-:-:S03]  /*0350*/  IMAD.WIDE R14, R17, 0x4, R10 ;  /* 0x00000004110e7825 */ /* 0x001fc600078e020a */
[----:B------:R-:W5:Y:S04]  /*0360*/  LDG.E R10, desc[UR4][R10.64] ;  /* 0x000000040a0a7981 */ /* 0x000f68000c1e1900 */
[----:B------:R-:W5:Y:S04]  /*0370*/  LDG.E R13, desc[UR4][R14.64] ;  /* 0x000000040e0d7981 */ /* 0x000f68000c1e1900 */
[----:B------:R-:W5:Y:S04]  /*0380*/  LDG.E R7, desc[UR4][R2.64+0x4] ;  /* 0x0000040402077981 */ /* 0x000f68000c1e1900 */
[----:B------:R-:W5:Y:S01]  /*0390*/  LDG.E R9, desc[UR4][R2.64+0xc] ;  /* 0x00000c0402097981 */ /* 0x000f62000c1e1900 */
[----:B--2---:R-:W-:Y:S01]  /*03a0*/  FFMA R26, R25, R26, R24 ;  /* 0x0000001a191a7223 */ /* 0x004fe20000000018 */
[----:B------:R-:W-:-:S02]  /*03b0*/  IMAD.WIDE R24, R17, 0x4, R14 ;  /* 0x0000000411187825 */ /* 0x000fc400078e020e */
[----:B------:R-:W2:Y:S04]  /*03c0*/  LDG.E R14, desc[UR4][R2.64+0x8] ;  /* 0x00000804020e7981 */ /* 0x000ea8000c1e1900 */
[----:B------:R-:W2:Y:S01]  /*03d0*/  LDG.E R24, desc[UR4][R24.64] ;  /* 0x0000000418187981 */ /* 0x000ea2000c1e1900 */
[----:B---3--:R-:W-:Y:S01]  /*03e0*/  FFMA R12, R23, R12, R26 ;  /* 0x0000000c170c7223 */ /* 0x008fe2000000001a */
[----:B------:R-:W-:-:S03]  /*03f0*/  IADD3 R22, PT, PT, R22, 0x8, RZ ;  /* 0x0000000816167810 */ /* 0x000fc60007ffe0ff */
[----:B----4-:R-:W-:Y:S01]  /*0400*/  FFMA R29, R29, R4, R12 ;  /* 0x000000041d1d7223 */ /* 0x010fe2000000000c */
[----:B------:R-:W-:-:S03]  /*0410*/  ISETP.NE.AND P1, PT, R22, RZ, PT ;  /* 0x000000ff1600720c */ /* 0x000fc60003f25270 */
[----:B-----5:R-:W-:Y:S01]  /*0420*/  FFMA R8, R28, R8, R29 ;  /* 0x000000081c087223 */ /* 0x020fe2000000001d */
[----:B------:R-:W-:-:S03]  /*0430*/  IADD3 R4, P2, PT, R2, 0x20, RZ ;  /* 0x0000002002047810 */ /* 0x000fc60007f5e0ff */
[----:B------:R-:W-:Y:S01]  /*0440*/  FFMA R6, R5, R6, R8 ;  /* 0x0000000605067223 */ /* 0x000fe20000000008 */
[----:B------:R-:W-:Y:S02]  /*0450*/  IADD3.X R5, PT, PT, RZ, R3, RZ, P2, !PT ;  /* 0x00000003ff057210 */ /* 0x000fe400017fe4ff */
[----:B------:R-:W-:Y:S01]  /*0460*/  LEA R18, R17, R18, 0x3 ;  /* 0x0000001211127211 */ /* 0x000fe200078e18ff */
[----:B------:R-:W-:-:S04]  /*0470*/  FFMA R7, R7, R10, R6 ;  /* 0x0000000a07077223 */ /* 0x000fc80000000006 */
[----:B--2---:R-:W-:-:S04]  /*0480*/  FFMA R14, R14, R13, R7 ;  /* 0x0000000d0e0e7223 */ /* 0x004fc80000000007 */
[----:B------:R-:W-:Y:S01]  /*0490*/  FFMA R24, R9, R24, R14 ;  /* 0x0000001809187223 */ /* 0x000fe2000000000e */
[----:B------:R-:W-:Y:S06]  /*04a0*/  @P1 BRA `(.L_x_2) ;  /* 0xfffffffc005c1947 */ /* 0x000fec000383ffff */
.L_x_1:
[----:B------:R-:W-:Y:S05]  /*04b0*/  @!P0 BRA `(.L_x_0) ;  /* 0x0000000000fc8947 */ /* 0x000fea0003800000 */
[----:B------:R-:W-:Y:S02]  /*04c0*/  ISETP.GE.U32.AND P1, PT, R27, 0x4, PT ;  /* 0x000000041b00780c */ /* 0x000fe40003f26070 */
[----:B------:R-:W-:-:S04]  /*04d0*/  LOP3.LUT R14, R19, 0x3, RZ, 0xc0, !PT ;  /* 0x00000003130e7812 */ /* 0x000fc800078ec0ff */
[----:B------:R-:W-:-:S07]  /*04e0*/  ISETP.NE.AND P0, PT, R14, RZ, PT ;  /* 0x000000ff0e00720c */ /* 0x000fce0003f05270 */
[----:B------:R-:W-:Y:S06]  /*04f0*/  @!P1 BRA `(.L_x_3) ;  /* 0x00000000006c9947 */ /* 0x000fec0003800000 */
[----:B------:R-:W0:Y:S01]  /*0500*/  LDC.64 R4, c[0x0][0x388] ;  /* 0x0000e200ff047b82 */ /* 0x000e220000000a00 */
[----:B------:R-:W1:Y:S01]  /*0510*/  LDCU.64 UR6, c[0x0][0x380] ;  /* 0x00007000ff0677ac */ /* 0x000e620008000a00 */
[----:B------:R-:W-:Y:S01]  /*0520*/  IMAD R7, R21, R17, R0 ;  /* 0x0000001115077224 */ /* 0x000fe200078e0200 */
[CC--:B------:R-:W-:Y:S02]  /*0530*/  IADD3 R3, PT, PT, R20.reuse, R21.reuse, RZ ;  /* 0x0000001514037210 */ /* 0x0c0fe40007ffe0ff */
[----:B------:R-:W-:-:S03]  /*0540*/  IADD3 R8, P1, PT, R20, R21, RZ ;  /* 0x0000001514087210 */ /* 0x000fc60007f3e0ff */
[----:B------:R-:W2:Y:S01]  /*0550*/  LDC.64 R12, c[0x0][0x380] ;  /* 0x0000e000ff0c7b82 */ /* 0x000ea20000000a00 */
[----:B0-----:R-:W-:-:S04]  /*0560*/  IMAD.WIDE R4, R7, 0x4, R4 ;  /* 0x0000000407047825 */ /* 0x001fc800078e0204 */
[----:B------:R-:W-:Y:S02]  /*0570*/  IMAD.WIDE R6, R17, 0x4, R4 ;  /* 0x0000000411067825 */ /* 0x000fe400078e0204 */
[----:B------:R-:W3:Y:S02]  /*0580*/  LDG.E R4, desc[UR4][R4.64] ;  /* 0x0000000404047981 */ /* 0x000ee4000c1e1900 */
[----:B--2---:R-:W-:Y:S01]  /*0590*/  IMAD.WIDE.U32 R12, R3, 0x4, R12 ;  /* 0x00000004030c7825 */ /* 0x004fe200078e000c */
[----:B------:R-:W-:Y:S02]  /*05a0*/  IADD3.X R3, PT, PT, RZ, RZ, RZ, P1, !PT ;  /* 0x000000ffff037210 */ /* 0x000fe40000ffe4ff */
[----:B-1----:R-:W-:-:S03]  /*05b0*/  LEA R2, P1, R8, UR6, 0x2 ;  /* 0x0000000608027c11 */ /* 0x002fc6000f8210ff */
[----:B------:R-:W3:Y:S01]  /*05c0*/  LDG.E R13, desc[UR4][R12.64] ;  /* 0x000000040c0d7981 */ /* 0x000ee2000c1e1900 */
[----:B------:R-:W-:Y:S01]  /*05d0*/  LEA.HI.X R3, R8, UR7, R3, 0x2, P1 ;  /* 0x0000000708037c11 */ /* 0x000fe200088f1403 */
[C---:B------:R-:W-:Y:S02]  /*05e0*/  IMAD.WIDE R8, R17.reuse, 0x4, R6 ;  /* 0x0000000411087825 */ /* 0x040fe400078e0206 */
[----:B------:R-:W2:Y:S04]  /*05f0*/  LDG.E R6, desc[UR4][R6.64] ;  /* 0x0000000406067981 */ /* 0x000ea8000c1e1900 */
[----:B------:R-:W2:Y:S01]  /*0600*/  LDG.E R15, desc[UR4][R2.64+0x4] ;  /* 0x00000404020f7981 */ /* 0x000ea2000c1e1900 */
[----:B------:R-:W-:-:S03]  /*0610*/  IMAD.WIDE R10, R17, 0x4, R8 ;  /* 0x00000004110a7825 */ /* 0x000fc600078e0208 */
[----:B------:R-:W4:Y:S04]  /*0620*/  LDG.E R22, desc[UR4][R8.64] ;  /* 0x0000000408167981 */ /* 0x000f28000c1e1900 */
[----:B------:R-:W4:Y:S04]  /*0630*/  LDG.E R18, desc[UR4][R2.64+0x8] ;  /* 0x0000080402127981 */ /* 0x000f28000c1e1900 */
[----:B------:R-:W5:Y:S04]  /*0640*/  LDG.E R26, desc[UR4][R2.64+0xc] ;  /* 0x00000c04021a7981 */ /* 0x000f68000c1e1900 */
[----:B------:R-:W5:Y:S01]  /*0650*/  LDG.E R10, desc[UR4][R10.64] ;  /* 0x000000040a0a7981 */ /* 0x000f62000c1e1900 */
[----:B------:R-:W-:Y:S01]  /*0660*/  IADD3 R21, PT, PT, R21, 0x4, RZ ;  /* 0x0000000415157810 */ /* 0x000fe20007ffe0ff */
[----:B---3--:R-:W-:-:S04]  /*0670*/  FFMA R24, R13, R4, R24 ;  /* 0x000000040d187223 */ /* 0x008fc80000000018 */
[----:B--2---:R-:W-:-:S04]  /*0680*/  FFMA R15, R15, R6, R24 ;  /* 0x000000060f0f7223 */ /* 0x004fc80000000018 */
[----:B----4-:R-:W-:-:S04]  /*0690*/  FFMA R15, R18, R22, R15 ;  /* 0x00000016120f7223 */ /* 0x010fc8000000000f */
[----:B-----5:R-:W-:-:S07]  /*06a0*/  FFMA R24, R26, R10, R15 ;  /* 0x0000000a1a187223 */ /* 0x020fce000000000f */
.L_x_3:
[----:B------:R-:W-:Y:S05]  /*06b0*/  @!P0 BRA `(.L_x_0) ;  /* 0x00000000007c8947 */ /* 0x000fea0003800000 */
[----:B------:R-:W-:Y:S01]  /*06c0*/  ISETP.NE.AND P1, PT, R14, 0x1, PT ;  /* 0x000000010e00780c */ /* 0x000fe20003f25270 */
[----:B------:R-:W0:Y:S01]  /*06d0*/  LDC.64 R10, c[0x0][0x380] ;  /* 0x0000e000ff0a7b82 */ /* 0x000e220000000a00 */
[----:B------:R-:W-:-:S04]  /*06e0*/  LOP3.LUT R19, R19, 0x1, RZ, 0xc0, !PT ;  /* 0x0000000113137812 */ /* 0x000fc800078ec0ff */
[----:B------:R-:W-:-:S03]  /*06f0*/  ISETP.NE.U32.AND P0, PT, R19, 0x1, PT ;  /* 0x000000011300780c */ /* 0x000fc60003f05070 */
[----:B------:R-:W1:Y:S04]  /*0700*/  LDC.64 R8, c[0x0][0x388] ;  /* 0x0000e200ff087b82 */ /* 0x000e680000000a00 */
[CC--:B------:R-:W-:Y:S02]  /*0710*/  @P1 IADD3 R13, PT, PT, R20.reuse, R21.reuse, RZ ;  /* 0x00000015140d1210 */ /* 0x0c0fe40007ffe0ff */
[----:B------:R-:W-:Y:S02]  /*0720*/  @P1 IADD3 R12, P2, PT, R20, R21, RZ ;  /* 0x00000015140c1210 */ /* 0x000fe40007f5e0ff */
[----:B------:R-:W2:Y:S02]  /*0730*/  @P1 LDC.64 R2, c[0x0][0x380] ;  /* 0x0000e000ff021b82 */ /* 0x000ea40000000a00 */
[----:B------:R-:W-:-:S06]  /*0740*/  @P1 IADD3.X R14, PT, PT, RZ, RZ, RZ, P2, !PT ;  /* 0x000000ffff0e1210 */ /* 0x000fcc00017fe4ff */
[----:B------:R-:W3:Y:S01]  /*0750*/  LDC.64 R4, c[0x0][0x380] ;  /* 0x0000e000ff047b82 */ /* 0x000ee20000000a00 */
[----:B0-----:R-:W-:-:S04]  /*0760*/  @P1 IMAD.WIDE.U32 R10, R13, 0x4, R10 ;  /* 0x000000040d0a1825 */ /* 0x001fc800078e000a */
[C---:B------:R-:W-:Y:S01]  /*0770*/  @P1 IMAD R13, R21.reuse, R17, R0 ;  /* 0x00000011150d1224 */ /* 0x040fe200078e0200 */
[----:B------:R-:W-:Y:S01]  /*0780*/  @P1 IADD3 R21, PT, PT, R21, 0x2, RZ ;  /* 0x0000000215151810 */ /* 0x000fe20007ffe0ff */
[----:B------:R-:W4:Y:S01]  /*0790*/  @P1 LDG.E R11, desc[UR4][R10.64] ;  /* 0x000000040a0b1981 */ /* 0x000f22000c1e1900 */
[----:B------:R-:W0:Y:S01]  /*07a0*/  LDC.64 R6, c[0x0][0x388] ;  /* 0x0000e200ff067b82 */ /* 0x000e220000000a00 */
[----:B-1----:R-:W-:Y:S01]  /*07b0*/  @P1 IMAD.WIDE R8, R13, 0x4, R8 ;  /* 0x000000040d081825 */ /* 0x002fe200078e0208 */
[----:B------:R-:W-:Y:S02]  /*07c0*/  @!P0 IADD3 R15, PT, PT, R20, R21, RZ ;  /* 0x00000015140f8210 */ /* 0x000fe40007ffe0ff */
[----:B--2---:R-:W-:Y:S01]  /*07d0*/  @P1 LEA R2, P2, R12, R2, 0x2 ;  /* 0x000000020c021211 */ /* 0x004fe200078410ff */
[----:B------:R-:W-:-:S03]  /*07e0*/  @!P0 IMAD R21, R21, R17, R0 ;  /* 0x0000001115158224 */ /* 0x000fc600078e0200 */
[----:B------:R-:W-:Y:S01]  /*07f0*/  @P1 LEA.HI.X R3, R12, R3, R14, 0x2, P2 ;  /* 0x000000030c031211 */ /* 0x000fe200010f140e */
[----:B------:R-:W-:Y:S01]  /*0800*/  @P1 IMAD.WIDE R12, R17, 0x4, R8 ;  /* 0x00000004110c1825 */ /* 0x000fe200078e0208 */
[----:B------:R-:W4:Y:S03]  /*0810*/  @P1 LDG.E R14, desc[UR4][R8.64] ;  /* 0x00000004080e1981 */ /* 0x000f26000c1e1900 */
[----:B---3--:R-:W-:Y:S01]  /*0820*/  @!P0 IMAD.WIDE.U32 R4, R15, 0x4, R4 ;  /* 0x000000040f048825 */ /* 0x008fe200078e0004 */
[----:B------:R-:W2:Y:S04]  /*0830*/  @P1 LDG.E R2, desc[UR4][R2.64+0x4] ;  /* 0x0000040402021981 */ /* 0x000ea8000c1e1900 */
[----:B------:R-:W2:Y:S01]  /*0840*/  @P1 LDG.E R12, desc[UR4][R12.64] ;  /* 0x000000040c0c1981 */ /* 0x000ea2000c1e1900 */
[----:B0-----:R-:W-:-:S03]  /*0850*/  @!P0 IMAD.WIDE R6, R21, 0x4, R6 ;  /* 0x0000000415068825 */ /* 0x001fc600078e0206 */
[----:B------:R-:W3:Y:S04]  /*0860*/  @!P0 LDG.E R5, desc[UR4][R4.64] ;  /* 0x0000000404058981 */ /* 0x000ee8000c1e1900 */
[----:B------:R-:W3:Y:S01]  /*0870*/  @!P0 LDG.E R6, desc[UR4][R6.64] ;  /* 0x0000000406068981 */ /* 0x000ee2000c1e1900 */
[----:B----4-:R-:W-:-:S04]  /*0880*/  @P1 FFMA R11, R11, R14, R24 ;  /* 0x0000000e0b0b1223 */ /* 0x010fc80000000018 */
[----:B--2---:R-:W-:-:S04]  /*0890*/  @P1 FFMA R24, R2, R12, R11 ;  /* 0x0000000c02181223 */ /* 0x004fc8000000000b */
[----:B---3--:R-:W-:-:S07]  /*08a0*/  @!P0 FFMA R24, R5, R6, R24 ;  /* 0x0000000605188223 */ /* 0x008fce0000000018 */
.L_x_0:
[----:B------:R-:W0:Y:S01]  /*08b0*/  LDC.64 R2, c[0x0][0x390] ;  /* 0x0000e400ff027b82 */ /* 0x000e220000000a00 */
[----:B------:R-:W-:-:S04]  /*08c0*/  IMAD R17, R16, R17, R0 ;  /* 0x0000001110117224 */ /* 0x000fc800078e0200 */
[----:B0-----:R-:W-:-:S05]  /*08d0*/  IMAD.WIDE R2, R17, 0x4, R2 ;  /* 0x0000000411027825 */ /* 0x001fca00078e0202 */
[----:B------:R-:W-:Y:S01]  /*08e0*/  STG.E desc[UR4][R2.64], R24 ;  /* 0x0000001802007986 */ /* 0x000fe2000c101904 */
[----:B------:R-:W-:Y:S05]  /*08f0*/  EXIT ;  /* 0x000000000000794d */ /* 0x000fea0003800000 */
.L_x_4:
[----:B------:R-:W-:-:S00]  /*0900*/  BRA `(.L_x_4) ;  /* 0xfffffffc00fc7947 */ /* 0x000fc0000383ffff */
[----:B------:R-:W-:-:S00]  /*0910*/  NOP ;  /* 0x0000000000007918 */ /* 0x000fc00000000000 */
        /* <DEDUP_REMOVED lines=14> */
.L_x_5:


//--------------------- .nv.shared.reserved.0     --------------------------
	.section	.nv.shared.reserved.0,"aw",@nobits
	.weak		__nv_reservedSMEM_offset_0_alias
	.size		__nv_reservedSMEM_offset_0_alias, 0, 64
	.other		__nv_reservedSMEM_offset_0_alias,@"STO_CUDA_RESERVED_SHARED STV_DEFAULT"
__nv_reservedSMEM_offset_0_alias:
	.zero		0
	.zero		64


//--------------------- .nv.constant0._Z13matmul_kernelPfS_S_iiii --------------------------
	.section	.nv.constant0._Z13matmul_kernelPfS_S_iiii,"a",@progbits
	.sectionflags	@""
	.align	4
.nv.constant0._Z13matmul_kernelPfS_S_iiii:
	.zero		936


//--------------------- SYMBOLS --------------------------

	.type		.nv.reservedSmem.offset0,@object
	.size		.nv.reservedSmem.offset0,0x4
